//
// Generated by NVIDIA NVVM Compiler
//
// Compiler Build ID: CL-36424714
// Cuda compilation tools, release 13.0, V13.0.88
// Based on NVVM 20.0.0
//

.version 9.0
.target sm_100
.address_size 64

	// .globl	regionselect

.visible .entry regionselect(
	.param .u64 .ptr .align 1 regionselect_param_0,
	.param .u64 .ptr .align 1 regionselect_param_1,
	.param .u64 .ptr .align 1 regionselect_param_2,
	.param .u8 regionselect_param_3,
	.param .u32 regionselect_param_4
)
{
	.reg .pred 	%p<3>;
	.reg .b16 	%rs<4>;
	.reg .b32 	%r<9>;
	.reg .b32 	%f<5>;
	.reg .b64 	%rd<13>;

	ld.param.u64 	%rd1, [regionselect_param_0];
	ld.param.u64 	%rd2, [regionselect_param_1];
	ld.param.u64 	%rd3, [regionselect_param_2];
	ld.param.u8 	%rs1, [regionselect_param_3];
	ld.param.u32 	%r2, [regionselect_param_4];
	mov.u32 	%r3, %ctaid.y;
	mov.u32 	%r4, %nctaid.x;
	mov.u32 	%r5, %ctaid.x;
	mad.lo.s32 	%r6, %r3, %r4, %r5;
	mov.u32 	%r7, %ntid.x;
	mov.u32 	%r8, %tid.x;
	mad.lo.s32 	%r1, %r6, %r7, %r8;
	setp.ge.s32 	%p1, %r1, %r2;
	@%p1 bra 	$L__BB0_4;
	cvta.to.global.u64 	%rd4, %rd3;
	cvt.s64.s32 	%rd5, %r1;
	add.s64 	%rd6, %rd4, %rd5;
	ld.global.nc.u8 	%rs2, [%rd6];
	cvt.u16.u8 	%rs3, %rs2;
	setp.ne.s16 	%p2, %rs3, %rs1;
	mov.f32 	%f4, 0f00000000;
	@%p2 bra 	$L__BB0_3;
	cvta.to.global.u64 	%rd7, %rd2;
	mul.wide.s32 	%rd8, %r1, 4;
	add.s64 	%rd9, %rd7, %rd8;
	ld.global.nc.f32 	%f4, [%rd9];
$L__BB0_3:
	cvta.to.global.u64 	%rd10, %rd1;
	mul.wide.s32 	%rd11, %r1, 4;
	add.s64 	%rd12, %rd10, %rd11;
	st.global.f32 	[%rd12], %f4;
$L__BB0_4:
	ret;

}


// ===== COMPILED SASS (sm_100) =====

	.target	sm_100

	.elftype	@"ET_EXEC"


//--------------------- .note.nv.tkinfo           --------------------------
	.section	.note.nv.tkinfo,"",@"SHT_NOTE"
	.sectionflags	@"SHF_NOTE_NV_TKINFO"
	.tkinfo
        /*0018*/ 	.word	0x00000002
        /*0030*/ 	.string	""
        /*0030*/ 	.string	"ptxas"
        /*0030*/ 	.string	"Cuda compilation tools, release 13.0, V13.0.88"
        /*0030*/ 	.string	"Build cuda_13.0.r13.0/compiler.36424714_0"
        /*0030*/ 	.string	"-arch sm_100 -m 64 "



//--------------------- .note.nv.cuinfo           --------------------------
	.section	.note.nv.cuinfo,"",@"SHT_NOTE"
	.sectionflags	@"SHF_NOTE_NV_CUINFO"
        /*0018*/ 	.short	0x0002
        /*001a*/ 	.short	0x0064
        /*001c*/ 	.short	0x0082
	.zero		2


//--------------------- .nv.info                  --------------------------
	.section	.nv.info,"",@"SHT_CUDA_INFO"
	.align	4


	//----- nvinfo : EIATTR_REGCOUNT
	.align		4
        /*0000*/ 	.byte	0x04, 0x2f
        /*0002*/ 	.short	(.L_1 - .L_0)
	.align		4
.L_0:
        /*0004*/ 	.word	index@(regionselect)
        /*0008*/ 	.word	0x0000000c


	//----- nvinfo : EIATTR_FRAME_SIZE
	.align		4
.L_1:
        /*000c*/ 	.byte	0x04, 0x11
        /*000e*/ 	.short	(.L_3 - .L_2)
	.align		4
.L_2:
        /*0010*/ 	.word	index@(regionselect)
        /*0014*/ 	.word	0x00000000


	//----- nvinfo : EIATTR_MIN_STACK_SIZE
	.align		4
.L_3:
        /*0018*/ 	.byte	0x04, 0x12
        /*001a*/ 	.short	(.L_5 - .L_4)
	.align		4
.L_4:
        /*001c*/ 	.word	index@(regionselect)
        /*0020*/ 	.word	0x00000000
.L_5:


//--------------------- .nv.compat                --------------------------
	.section	.nv.compat,"",@"SHT_CUDA_COMPAT_INFO"
	.align	4
        /*0000*/ 	.byte	0x02, 0x09, 0x00, 0x00, 0x02, 0x02, 0x01, 0x00, 0x02, 0x05, 0x05, 0x00, 0x03, 0x07, 0x01, 0x01
        /*0010*/ 	.byte	0x02, 0x03, 0x00, 0x00, 0x02, 0x06, 0x01, 0x00, 0x04, 0x0b, 0x08, 0x00, 0x09, 0x00, 0x00, 0x00
        /*0020*/ 	.byte	0x00, 0x00, 0x00, 0x00


//--------------------- .nv.info.regionselect     --------------------------
	.section	.nv.info.regionselect,"",@"SHT_CUDA_INFO"
	.sectionflags	@""
	.align	4


	//----- nvinfo : EIATTR_CUDA_API_VERSION
	.align		4
        /*0000*/ 	.byte	0x04, 0x37
        /*0002*/ 	.short	(.L_7 - .L_6)
.L_6:
        /*0004*/ 	.word	0x00000082


	//----- nvinfo : EIATTR_KPARAM_INFO
	.align		4
.L_7:
        /*0008*/ 	.byte	0x04, 0x17
        /*000a*/ 	.short	(.L_9 - .L_8)
.L_8:
        /*000c*/ 	.word	0x00000000
        /*0010*/ 	.short	0x0004
        /*0012*/ 	.short	0x001c
        /*0014*/ 	.byte	0x00, 0xf0, 0x11, 0x00


	//----- nvinfo : EIATTR_KPARAM_INFO
	.align		4
.L_9:
        /*0018*/ 	.byte	0x04, 0x17
        /*001a*/ 	.short	(.L_11 - .L_10)
.L_10:
        /*001c*/ 	.word	0x00000000
        /*0020*/ 	.short	0x0003
        /*0022*/ 	.short	0x0018
        /*0024*/ 	.byte	0x00, 0xf0, 0x05, 0x00


	//----- nvinfo : EIATTR_KPARAM_INFO
	.align		4
.L_11:
        /*0028*/ 	.byte	0x04, 0x17
        /*002a*/ 	.short	(.L_13 - .L_12)
.L_12:
        /*002c*/ 	.word	0x00000000
        /*0030*/ 	.short	0x0002
        /*0032*/ 	.short	0x0010
        /*0034*/ 	.byte	0x00, 0xf5, 0x21, 0x00


	//----- nvinfo : EIATTR_KPARAM_INFO
	.align		4
.L_13:
        /*0038*/ 	.byte	0x04, 0x17
        /*003a*/ 	.short	(.L_15 - .L_14)
.L_14:
        /*003c*/ 	.word	0x00000000
        /*0040*/ 	.short	0x0001
        /*0042*/ 	.short	0x0008
        /*0044*/ 	.byte	0x00, 0xf5, 0x21, 0x00


	//----- nvinfo : EIATTR_KPARAM_INFO
	.align		4
.L_15:
        /*0048*/ 	.byte	0x04, 0x17
        /*004a*/ 	.short	(.L_17 - .L_16)
.L_16:
        /*004c*/ 	.word	0x00000000
        /*0050*/ 	.short	0x0000
        /*0052*/ 	.short	0x0000
        /*0054*/ 	.byte	0x00, 0xf5, 0x21, 0x00


	//----- nvinfo : EIATTR_SPARSE_MMA_MASK
	.align		4
.L_17:
        /*0058*/ 	.byte	0x03, 0x50
        /*005a*/ 	.short	0x0000


	//----- nvinfo : EIATTR_MAXREG_COUNT
	.align		4
        /*005c*/ 	.byte	0x03, 0x1b
        /*005e*/ 	.short	0x00ff


	//----- nvinfo : EIATTR_MERCURY_ISA_VERSION
	.align		4
        /*0060*/ 	.byte	0x03, 0x5f
        /*0062*/ 	.short	0x0101


	//----- nvinfo : EIATTR_VRC_CTA_INIT_COUNT
	.align		4
        /*0064*/ 	.byte	0x02, 0x4a
	.zero		1
	.zero		1


	//----- nvinfo : EIATTR_EXIT_INSTR_OFFSETS
	.align		4
        /*0068*/ 	.byte	0x04, 0x1c
        /*006a*/ 	.short	(.L_19 - .L_18)


	//   ....[0]....
.L_18:
        /*006c*/ 	.word	0x000000a0


	//   ....[1]....
        /*0070*/ 	.word	0x000001d0


	//----- nvinfo : EIATTR_CRS_STACK_SIZE
	.align		4
.L_19:
        /*0074*/ 	.byte	0x04, 0x1e
        /*0076*/ 	.short	(.L_21 - .L_20)
.L_20:
        /*0078*/ 	.word	0x00000000


	//----- nvinfo : EIATTR_CBANK_PARAM_SIZE
	.align		4
.L_21:
        /*007c*/ 	.byte	0x03, 0x19
        /*007e*/ 	.short	0x0020


	//----- nvinfo : EIATTR_PARAM_CBANK
	.align		4
        /*0080*/ 	.byte	0x04, 0x0a
        /*0082*/ 	.short	(.L_23 - .L_22)
	.align		4
.L_22:
        /*0084*/ 	.word	index@(.nv.constant0.regionselect)
        /*0088*/ 	.short	0x0380
        /*008a*/ 	.short	0x0020


	//----- nvinfo : EIATTR_SW_WAR
	.align		4
.L_23:
        /*008c*/ 	.byte	0x04, 0x36
        /*008e*/ 	.short	(.L_25 - .L_24)
.L_24:
        /*0090*/ 	.word	0x00000008
.L_25:


//--------------------- .nv.callgraph             --------------------------
	.section	.nv.callgraph,"",@"SHT_CUDA_CALLGRAPH"
	.align	4
	.sectionentsize	8
	.align		4
        /*0000*/ 	.word	0x00000000
	.align		4
        /*0004*/ 	.word	0xffffffff
	.align		4
        /*0008*/ 	.word	0x00000000
	.align		4
        /*000c*/ 	.word	0xfffffffe
	.align		4
        /*0010*/ 	.word	0x00000000
	.align		4
        /*0014*/ 	.word	0xfffffffd
	.align		4
        /*0018*/ 	.word	0x00000000
	.align		4
        /*001c*/ 	.word	0xfffffffc


//--------------------- .text.regionselect        --------------------------
	.section	.text.regionselect,"ax",@progbits
	.align	128
        .global         regionselect
        .type           regionselect,@function
        .size           regionselect,(.L_x_3 - regionselect)
        .other          regionselect,@"STO_CUDA_ENTRY STV_DEFAULT"
regionselect:
.text.regionselect:
[----:B------:R-:W-:Y:S01]  /*0000*/  LDC R1, c[0x0][0x37c] ;  /* 0x0000df00ff017b82 */ /* 0x000fe20000000800 */
[----:B------:R-:W0:Y:S07]  /*0010*/  S2R R0, SR_TID.X ;  /* 0x0000000000007919 */ /* 0x000e2e0000002100 */
[----:B------:R-:W-:Y:S01]  /*0020*/  S2UR UR4, SR_CTAID.Y ;  /* 0x00000000000479c3 */ /* 0x000fe20000002600 */
[----:B------:R-:W1:Y:S01]  /*0030*/  LDCU UR5, c[0x0][0x370] ;  /* 0x00006e00ff0577ac */ /* 0x000e620008000800 */
[----:B------:R-:W2:Y:S06]  /*0040*/  LDCU UR7, c[0x0][0x39c] ;  /* 0x00007380ff0777ac */ /* 0x000eac0008000800 */
[----:B------:R-:W1:Y:S08]  /*0050*/  S2UR UR6, SR_CTAID.X ;  /* 0x00000000000679c3 */ /* 0x000e700000002500 */
[----:B------:R-:W0:Y:S01]  /*0060*/  LDC R7, c[0x0][0x360] ;  /* 0x0000d800ff077b82 */ /* 0x000e220000000800 */
[----:B-1----:R-:W-:-:S06]  /*0070*/  UIMAD UR4, UR4, UR5, UR6 ;  /* 0x00000005040472a4 */ /* 0x002fcc000f8e0206 */
[----:B0-----:R-:W-:-:S05]  /*0080*/  IMAD R7, R7, UR4, R0 ;  /* 0x0000000407077c24 */ /* 0x001fca000f8e0200 */
[----:B--2---:R-:W-:-:S13]  /*0090*/  ISETP.GE.AND P0, PT, R7, UR7, PT ;  /* 0x0000000707007c0c */ /* 0x004fda000bf06270 */
[----:B------:R-:W-:Y:S05]  /*00a0*/  @P0 EXIT ;  /* 0x000000000000094d */ /* 0x000fea0003800000 */
[----:B------:R-:W0:Y:S01]  /*00b0*/  LDCU.64 UR4, c[0x0][0x390] ;  /* 0x00007200ff0477ac */ /* 0x000e220008000a00 */
[----:B------:R-:W1:Y:S01]  /*00c0*/  LDC.64 R4, c[0x0][0x380] ;  /* 0x0000e000ff047b82 */ /* 0x000e620000000a00 */
[----:B------:R-:W2:Y:S01]  /*00d0*/  LDCU.64 UR6, c[0x0][0x358] ;  /* 0x00006b00ff0677ac */ /* 0x000ea20008000a00 */
[C---:B0-----:R-:W-:Y:S01]  /*00e0*/  IADD3 R2, P0, PT, R7.reuse, UR4, RZ ;  /* 0x0000000407027c10 */ /* 0x041fe2000ff1e0ff */
[----:B------:R-:W0:Y:S03]  /*00f0*/  LDCU.U8 UR4, c[0x0][0x398] ;  /* 0x00007300ff0477ac */ /* 0x000e260008000000 */
[----:B------:R-:W-:-:S05]  /*0100*/  LEA.HI.X.SX32 R3, R7, UR5, 0x1, P0 ;  /* 0x0000000507037c11 */ /* 0x000fca00080f0eff */
[----:B--2---:R-:W2:Y:S01]  /*0110*/  LDG.E.U8.CONSTANT R2, desc[UR6][R2.64] ;  /* 0x0000000602027981 */ /* 0x004ea2000c1e9100 */
[----:B------:R-:W-:Y:S01]  /*0120*/  BSSY.RECONVERGENT B0, `(.L_x_0) ;  /* 0x0000009000007945 */ /* 0x000fe20003800200 */
[----:B------:R-:W-:Y:S02]  /*0130*/  HFMA2 R9, -RZ, RZ, 0, 0 ;  /* 0x00000000ff097431 */ /* 0x000fe400000001ff */
[----:B-1----:R-:W-:Y:S01]  /*0140*/  IMAD.WIDE R4, R7, 0x4, R4 ;  /* 0x0000000407047825 */ /* 0x002fe200078e0204 */
[----:B0-----:R-:W-:-:S06]  /*0150*/  UPRMT UR4, UR4, 0x9910, URZ ;  /* 0x0000991004047896 */ /* 0x001fcc00080000ff */
[----:B--2---:R-:W-:-:S13]  /*0160*/  ISETP.NE.AND P0, PT, R2, UR4, PT ;  /* 0x0000000402007c0c */ /* 0x004fda000bf05270 */
[----:B------:R-:W-:Y:S05]  /*0170*/  @P0 BRA `(.L_x_1) ;  /* 0x00000000000c0947 */ /* 0x000fea0003800000 */
[----:B------:R-:W0:Y:S02]  /*0180*/  LDC.64 R2, c[0x0][0x388] ;  /* 0x0000e200ff027b82 */ /* 0x000e240000000a00 */
[----:B0-----:R-:W-:-:S05]  /*0190*/  IMAD.WIDE R2, R7, 0x4, R2 ;  /* 0x0000000407027825 */ /* 0x001fca00078e0202 */
[----:B------:R0:W5:Y:S02]  /*01a0*/  LDG.E.CONSTANT R9, desc[UR6][R2.64] ;  /* 0x0000000602097981 */ /* 0x000164000c1e9900 */
.L_x_1:
[----:B------:R-:W-:Y:S05]  /*01b0*/  BSYNC.RECONVERGENT B0 ;  /* 0x0000000000007941 */ /* 0x000fea0003800200 */
.L_x_0:
[----:B-----5:R-:W-:Y:S01]  /*01c0*/  STG.E desc[UR6][R4.64], R9 ;  /* 0x0000000904007986 */ /* 0x020fe2000c101906 */
[----:B------:R-:W-:Y:S05]  /*01d0*/  EXIT ;  /* 0x000000000000794d */ /* 0x000fea0003800000 */
.L_x_2:
[----:B------:R-:W-:-:S00]  /*01e0*/  BRA `(.L_x_2) ;  /* 0xfffffffc00fc7947 */ /* 0x000fc0000383ffff */
[----:B------:R-:W-:-:S00]  /*01f0*/  NOP ;  /* 0x0000000000007918 */ /* 0x000fc00000000000 */
        /* <DEDUP_REMOVED lines=8> */
.L_x_3:


//--------------------- .nv.shared.reserved.0     --------------------------
	.section	.nv.shared.reserved.0,"aw",@nobits
	.weak		__nv_reservedSMEM_offset_0_alias
	.size		__nv_reservedSMEM_offset_0_alias, 0, 64
	.other		__nv_reservedSMEM_offset_0_alias,@"STO_CUDA_RESERVED_SHARED STV_DEFAULT"
__nv_reservedSMEM_offset_0_alias:
	.zero		0
	.zero		64


//--------------------- .nv.constant0.regionselect --------------------------
	.section	.nv.constant0.regionselect,"a",@progbits
	.sectionflags	@""
	.align	4
.nv.constant0.regionselect:
	.zero		928


//--------------------- SYMBOLS --------------------------

	.type		.nv.reservedSmem.offset0,@object
	.size		.nv.reservedSmem.offset0,0x4
